//
// Generated by NVIDIA NVVM Compiler
//
// Compiler Build ID: CL-36424714
// Cuda compilation tools, release 13.0, V13.0.88
// Based on NVVM 20.0.0
//

.version 9.0
.target sm_100
.address_size 64

	// .globl	_Z9addKernelPiPKi

.visible .entry _Z9addKernelPiPKi(
	.param .u64 .ptr .align 1 _Z9addKernelPiPKi_param_0,
	.param .u64 .ptr .align 1 _Z9addKernelPiPKi_param_1
)
{
	.reg .b32 	%r<4>;
	.reg .b64 	%rd<9>;

	ld.param.u64 	%rd1, [_Z9addKernelPiPKi_param_0];
	ld.param.u64 	%rd2, [_Z9addKernelPiPKi_param_1];
	cvta.to.global.u64 	%rd3, %rd1;
	cvta.to.global.u64 	%rd4, %rd2;
	mov.u32 	%r1, %tid.x;
	mul.wide.u32 	%rd5, %r1, 4;
	add.s64 	%rd6, %rd4, %rd5;
	ld.global.u32 	%r2, [%rd6];
	mul.wide.s32 	%rd7, %r2, 4;
	add.s64 	%rd8, %rd3, %rd7;
	atom.global.add.u32 	%r3, [%rd8], 1;
	ret;

}


// ===== COMPILED SASS (sm_100) =====

	.target	sm_100

	.elftype	@"ET_EXEC"


//--------------------- .note.nv.tkinfo           --------------------------
	.section	.note.nv.tkinfo,"",@"SHT_NOTE"
	.sectionflags	@"SHF_NOTE_NV_TKINFO"
	.tkinfo
        /*0018*/ 	.word	0x00000002
        /*0030*/ 	.string	""
        /*0030*/ 	.string	"ptxas"
        /*0030*/ 	.string	"Cuda compilation tools, release 13.0, V13.0.88"
        /*0030*/ 	.string	"Build cuda_13.0.r13.0/compiler.36424714_0"
        /*0030*/ 	.string	"-arch sm_100 -m 64 "



//--------------------- .note.nv.cuinfo           --------------------------
	.section	.note.nv.cuinfo,"",@"SHT_NOTE"
	.sectionflags	@"SHF_NOTE_NV_CUINFO"
        /*0018*/ 	.short	0x0002
        /*001a*/ 	.short	0x0064
        /*001c*/ 	.short	0x0082
	.zero		2


//--------------------- .nv.info                  --------------------------
	.section	.nv.info,"",@"SHT_CUDA_INFO"
	.align	4


	//----- nvinfo : EIATTR_REGCOUNT
	.align		4
        /*0000*/ 	.byte	0x04, 0x2f
        /*0002*/ 	.short	(.L_1 - .L_0)
	.align		4
.L_0:
        /*0004*/ 	.word	index@(_Z9addKernelPiPKi)
        /*0008*/ 	.word	0x0000000a


	//----- nvinfo : EIATTR_FRAME_SIZE
	.align		4
.L_1:
        /*000c*/ 	.byte	0x04, 0x11
        /*000e*/ 	.short	(.L_3 - .L_2)
	.align		4
.L_2:
        /*0010*/ 	.word	index@(_Z9addKernelPiPKi)
        /*0014*/ 	.word	0x00000000


	//----- nvinfo : EIATTR_MIN_STACK_SIZE
	.align		4
.L_3:
        /*0018*/ 	.byte	0x04, 0x12
        /*001a*/ 	.short	(.L_5 - .L_4)
	.align		4
.L_4:
        /*001c*/ 	.word	index@(_Z9addKernelPiPKi)
        /*0020*/ 	.word	0x00000000
.L_5:


//--------------------- .nv.compat                --------------------------
	.section	.nv.compat,"",@"SHT_CUDA_COMPAT_INFO"
	.align	4
        /*0000*/ 	.byte	0x02, 0x09, 0x00, 0x00, 0x02, 0x02, 0x01, 0x00, 0x02, 0x05, 0x05, 0x00, 0x03, 0x07, 0x01, 0x01
        /*0010*/ 	.byte	0x02, 0x03, 0x00, 0x00, 0x02, 0x06, 0x01, 0x00, 0x04, 0x0b, 0x08, 0x00, 0x09, 0x00, 0x00, 0x00
        /*0020*/ 	.byte	0x00, 0x00, 0x00, 0x00


//--------------------- .nv.info._Z9addKernelPiPKi --------------------------
	.section	.nv.info._Z9addKernelPiPKi,"",@"SHT_CUDA_INFO"
	.sectionflags	@""
	.align	4


	//----- nvinfo : EIATTR_CUDA_API_VERSION
	.align		4
        /*0000*/ 	.byte	0x04, 0x37
        /*0002*/ 	.short	(.L_7 - .L_6)
.L_6:
        /*0004*/ 	.word	0x00000082


	//----- nvinfo : EIATTR_KPARAM_INFO
	.align		4
.L_7:
        /*0008*/ 	.byte	0x04, 0x17
        /*000a*/ 	.short	(.L_9 - .L_8)
.L_8:
        /*000c*/ 	.word	0x00000000
        /*0010*/ 	.short	0x0001
        /*0012*/ 	.short	0x0008
        /*0014*/ 	.byte	0x00, 0xf5, 0x21, 0x00


	//----- nvinfo : EIATTR_KPARAM_INFO
	.align		4
.L_9:
        /*0018*/ 	.byte	0x04, 0x17
        /*001a*/ 	.short	(.L_11 - .L_10)
.L_10:
        /*001c*/ 	.word	0x00000000
        /*0020*/ 	.short	0x0000
        /*0022*/ 	.short	0x0000
        /*0024*/ 	.byte	0x00, 0xf5, 0x21, 0x00


	//----- nvinfo : EIATTR_SPARSE_MMA_MASK
	.align		4
.L_11:
        /*0028*/ 	.byte	0x03, 0x50
        /*002a*/ 	.short	0x0000


	//----- nvinfo : EIATTR_MAXREG_COUNT
	.align		4
        /*002c*/ 	.byte	0x03, 0x1b
        /*002e*/ 	.short	0x00ff


	//----- nvinfo : EIATTR_MERCURY_ISA_VERSION
	.align		4
        /*0030*/ 	.byte	0x03, 0x5f
        /*0032*/ 	.short	0x0101


	//----- nvinfo : EIATTR_VRC_CTA_INIT_COUNT
	.align		4
        /*0034*/ 	.byte	0x02, 0x4a
	.zero		1
	.zero		1


	//----- nvinfo : EIATTR_EXIT_INSTR_OFFSETS
	.align		4
        /*0038*/ 	.byte	0x04, 0x1c
        /*003a*/ 	.short	(.L_13 - .L_12)


	//   ....[0]....
.L_12:
        /*003c*/ 	.word	0x000000a0


	//----- nvinfo : EIATTR_CBANK_PARAM_SIZE
	.align		4
.L_13:
        /*0040*/ 	.byte	0x03, 0x19
        /*0042*/ 	.short	0x0010


	//----- nvinfo : EIATTR_PARAM_CBANK
	.align		4
        /*0044*/ 	.byte	0x04, 0x0a
        /*0046*/ 	.short	(.L_15 - .L_14)
	.align		4
.L_14:
        /*0048*/ 	.word	index@(.nv.constant0._Z9addKernelPiPKi)
        /*004c*/ 	.short	0x0380
        /*004e*/ 	.short	0x0010


	//----- nvinfo : EIATTR_SW_WAR
	.align		4
.L_15:
        /*0050*/ 	.byte	0x04, 0x36
        /*0052*/ 	.short	(.L_17 - .L_16)
.L_16:
        /*0054*/ 	.word	0x00000008
.L_17:


//--------------------- .nv.callgraph             --------------------------
	.section	.nv.callgraph,"",@"SHT_CUDA_CALLGRAPH"
	.align	4
	.sectionentsize	8
	.align		4
        /*0000*/ 	.word	0x00000000
	.align		4
        /*0004*/ 	.word	0xffffffff
	.align		4
        /*0008*/ 	.word	0x00000000
	.align		4
        /*000c*/ 	.word	0xfffffffe
	.align		4
        /*0010*/ 	.word	0x00000000
	.align		4
        /*0014*/ 	.word	0xfffffffd
	.align		4
        /*0018*/ 	.word	0x00000000
	.align		4
        /*001c*/ 	.word	0xfffffffc


//--------------------- .text._Z9addKernelPiPKi   --------------------------
	.section	.text._Z9addKernelPiPKi,"ax",@progbits
	.align	128
        .global         _Z9addKernelPiPKi
        .type           _Z9addKernelPiPKi,@function
        .size           _Z9addKernelPiPKi,(.L_x_1 - _Z9addKernelPiPKi)
        .other          _Z9addKernelPiPKi,@"STO_CUDA_ENTRY STV_DEFAULT"
_Z9addKernelPiPKi:
.text._Z9addKernelPiPKi:
[----:B------:R-:W-:Y:S01]  /*0000*/  LDC R1, c[0x0][0x37c] ;  /* 0x0000df00ff017b82 */ /* 0x000fe20000000800 */
[----:B------:R-:W0:Y:S07]  /*0010*/  S2R R5, SR_TID.X ;  /* 0x0000000000057919 */ /* 0x000e2e0000002100 */
[----:B------:R-:W0:Y:S01]  /*0020*/  LDC.64 R2, c[0x0][0x388] ;  /* 0x0000e200ff027b82 */ /* 0x000e220000000a00 */
[----:B------:R-:W1:Y:S01]  /*0030*/  LDCU.64 UR4, c[0x0][0x358] ;  /* 0x00006b00ff0477ac */ /* 0x000e620008000a00 */
[----:B0-----:R-:W-:-:S06]  /*0040*/  IMAD.WIDE.U32 R2, R5, 0x4, R2 ;  /* 0x0000000405027825 */ /* 0x001fcc00078e0002 */
[----:B------:R-:W0:Y:S01]  /*0050*/  LDC.64 R4, c[0x0][0x380] ;  /* 0x0000e000ff047b82 */ /* 0x000e220000000a00 */
[----:B-1----:R-:W0:Y:S01]  /*0060*/  LDG.E R3, desc[UR4][R2.64] ;  /* 0x0000000402037981 */ /* 0x002e22000c1e1900 */
[----:B------:R-:W-:Y:S02]  /*0070*/  HFMA2 R7, -RZ, RZ, 0, 5.9604644775390625e-08 ;  /* 0x00000001ff077431 */ /* 0x000fe400000001ff */
[----:B0-----:R-:W-:-:S05]  /*0080*/  IMAD.WIDE R4, R3, 0x4, R4 ;  /* 0x0000000403047825 */ /* 0x001fca00078e0204 */
[----:B------:R-:W-:Y:S01]  /*0090*/  REDG.E.ADD.STRONG.GPU desc[UR4][R4.64], R7 ;  /* 0x000000070400798e */ /* 0x000fe2000c12e104 */
[----:B------:R-:W-:Y:S05]  /*00a0*/  EXIT ;  /* 0x000000000000794d */ /* 0x000fea0003800000 */
.L_x_0:
[----:B------:R-:W-:-:S00]  /*00b0*/  BRA `(.L_x_0) ;  /* 0xfffffffc00fc7947 */ /* 0x000fc0000383ffff */
[----:B------:R-:W-:-:S00]  /*00c0*/  NOP ;  /* 0x0000000000007918 */ /* 0x000fc00000000000 */
        /* <DEDUP_REMOVED lines=11> */
.L_x_1:


//--------------------- .nv.shared.reserved.0     --------------------------
	.section	.nv.shared.reserved.0,"aw",@nobits
	.weak		__nv_reservedSMEM_offset_0_alias
	.size		__nv_reservedSMEM_offset_0_alias, 0, 64
	.other		__nv_reservedSMEM_offset_0_alias,@"STO_CUDA_RESERVED_SHARED STV_DEFAULT"
__nv_reservedSMEM_offset_0_alias:
	.zero		0
	.zero		64


//--------------------- .nv.constant0._Z9addKernelPiPKi --------------------------
	.section	.nv.constant0._Z9addKernelPiPKi,"a",@progbits
	.sectionflags	@""
	.align	4
.nv.constant0._Z9addKernelPiPKi:
	.zero		912


//--------------------- SYMBOLS --------------------------

	.type		.nv.reservedSmem.offset0,@object
	.size		.nv.reservedSmem.offset0,0x4
